	.headerflags	@"EF_CUDA_TEXMODE_UNIFIED EF_CUDA_64BIT_ADDRESS EF_CUDA_ACCELERATORS EF_CUDA_SM90 EF_CUDA_VIRTUAL_SM(EF_CUDA_SM90)"
	.elftype	@"ET_EXEC"


//--------------------- .nv.info                  --------------------------
	.section	.nv.info,"",@"SHT_CUDA_INFO"
	.align	4


	//----- nvinfo : EIATTR_REGCOUNT
	.align		4
        /*0000*/ 	.byte	0x04, 0x2f
        /*0002*/ 	.short	(.L_1 - .L_0)
	.align		4
.L_0:
        /*0004*/ 	.word	index@(triton_poi_fused_convolution_relu_57)
        /*0008*/ 	.word	0x0000000c


	//----- nvinfo : EIATTR_MIN_STACK_SIZE
	.align		4
.L_1:
        /*000c*/ 	.byte	0x04, 0x12
        /*000e*/ 	.short	(.L_3 - .L_2)
	.align		4
.L_2:
        /*0010*/ 	.word	index@(triton_poi_fused_convolution_relu_57)
        /*0014*/ 	.word	0x00000000


	//----- nvinfo : EIATTR_FRAME_SIZE
	.align		4
.L_3:
        /*0018*/ 	.byte	0x04, 0x11
        /*001a*/ 	.short	(.L_5 - .L_4)
	.align		4
.L_4:
        /*001c*/ 	.word	index@(triton_poi_fused_convolution_relu_57)
        /*0020*/ 	.word	0x00000000


	//----- nvinfo : EIATTR_MIN_STACK_SIZE
	.align		4
.L_5:
        /*0024*/ 	.byte	0x04, 0x12
        /*0026*/ 	.short	(.L_7 - .L_6)
	.align		4
.L_6:
        /*0028*/ 	.word	index@(triton_poi_fused_convolution_relu_57)
        /*002c*/ 	.word	0x00000000
.L_7:


//--------------------- .nv.info.triton_poi_fused_convolution_relu_57 --------------------------
	.section	.nv.info.triton_poi_fused_convolution_relu_57,"",@"SHT_CUDA_INFO"
	.sectionflags	@""
	.align	4


	//----- nvinfo : EIATTR_CUDA_API_VERSION
	.align		4
        /*0000*/ 	.byte	0x04, 0x37
        /*0002*/ 	.short	(.L_9 - .L_8)
.L_8:
        /*0004*/ 	.word	0x0000007c


	//----- nvinfo : EIATTR_KPARAM_INFO
	.align		4
.L_9:
        /*0008*/ 	.byte	0x04, 0x17
        /*000a*/ 	.short	(.L_11 - .L_10)
.L_10:
        /*000c*/ 	.word	0x00000000
        /*0010*/ 	.short	0x0002
        /*0012*/ 	.short	0x0010
        /*0014*/ 	.byte	0x00, 0xf0, 0x11, 0x00


	//----- nvinfo : EIATTR_KPARAM_INFO
	.align		4
.L_11:
        /*0018*/ 	.byte	0x04, 0x17
        /*001a*/ 	.short	(.L_13 - .L_12)
.L_12:
        /*001c*/ 	.word	0x00000000
        /*0020*/ 	.short	0x0001
        /*0022*/ 	.short	0x0008
        /*0024*/ 	.byte	0x00, 0xf4, 0x21, 0x00


	//----- nvinfo : EIATTR_KPARAM_INFO
	.align		4
.L_13:
        /*0028*/ 	.byte	0x04, 0x17
        /*002a*/ 	.short	(.L_15 - .L_14)
.L_14:
        /*002c*/ 	.word	0x00000000
        /*0030*/ 	.short	0x0000
        /*0032*/ 	.short	0x0000
        /*0034*/ 	.byte	0x00, 0xf4, 0x21, 0x00


	//----- nvinfo : EIATTR_SPARSE_MMA_MASK
	.align		4
.L_15:
        /*0038*/ 	.byte	0x03, 0x50
        /*003a*/ 	.short	0x0000


	//----- nvinfo : EIATTR_MAXREG_COUNT
	.align		4
        /*003c*/ 	.byte	0x03, 0x1b
        /*003e*/ 	.short	0x00ff


	//----- nvinfo : EIATTR_EXIT_INSTR_OFFSETS
	.align		4
        /*0040*/ 	.byte	0x04, 0x1c
        /*0042*/ 	.short	(.L_17 - .L_16)


	//   ....[0]....
.L_16:
        /*0044*/ 	.word	0x000001b0


	//----- nvinfo : EIATTR_REQNTID
	.align		4
.L_17:
        /*0048*/ 	.byte	0x04, 0x10
        /*004a*/ 	.short	(.L_19 - .L_18)
.L_18:
        /*004c*/ 	.word	0x00000100
        /*0050*/ 	.word	0x00000001
        /*0054*/ 	.word	0x00000001


	//----- nvinfo : EIATTR_CBANK_PARAM_SIZE
	.align		4
.L_19:
        /*0058*/ 	.byte	0x03, 0x19
        /*005a*/ 	.short	0x0014


	//----- nvinfo : EIATTR_PARAM_CBANK
	.align		4
        /*005c*/ 	.byte	0x04, 0x0a
        /*005e*/ 	.short	(.L_21 - .L_20)
	.align		4
.L_20:
        /*0060*/ 	.word	index@(.nv.constant0.triton_poi_fused_convolution_relu_57)
        /*0064*/ 	.short	0x0210
        /*0066*/ 	.short	0x0014


	//----- nvinfo : EIATTR_SW_WAR
	.align		4
.L_21:
        /*0068*/ 	.byte	0x04, 0x36
        /*006a*/ 	.short	(.L_23 - .L_22)
.L_22:
        /*006c*/ 	.word	0x00000008
.L_23:


//--------------------- .nv.callgraph             --------------------------
	.section	.nv.callgraph,"",@"SHT_CUDA_CALLGRAPH"
	.align	4
	.sectionentsize	8
	.align		4
        /*0000*/ 	.word	0x00000000
	.align		4
        /*0004*/ 	.word	0xffffffff
	.align		4
        /*0008*/ 	.word	0x00000000
	.align		4
        /*000c*/ 	.word	0xfffffffe
	.align		4
        /*0010*/ 	.word	0x00000000
	.align		4
        /*0014*/ 	.word	0xfffffffd
	.align		4
        /*0018*/ 	.word	0x00000000
	.align		4
        /*001c*/ 	.word	0xfffffffc


//--------------------- .text.triton_poi_fused_convolution_relu_57 --------------------------
	.section	.text.triton_poi_fused_convolution_relu_57,"ax",@progbits
	.align	128
        .global         triton_poi_fused_convolution_relu_57
        .type           triton_poi_fused_convolution_relu_57,@function
        .size           triton_poi_fused_convolution_relu_57,(.L_x_1 - triton_poi_fused_convolution_relu_57)
        .other          triton_poi_fused_convolution_relu_57,@"STO_CUDA_ENTRY STV_DEFAULT"
triton_poi_fused_convolution_relu_57:
.text.triton_poi_fused_convolution_relu_57:
[----:B------:R-:W-:Y:S01]  /*0000*/  LDC R1, c[0x0][0x28] ;  /* 0x00000a00ff017b82 */ /* 0x000fe20000000800 */
[----:B------:R-:W1:Y:S07]  /*0010*/  S2R R0, SR_TID.X ;  /* 0x0000000000007919 */ /* 0x000e6e0000002100 */
[----:B------:R-:W2:Y:S01]  /*0020*/  LDC.64 R4, c[0x0][0x218] ;  /* 0x00008600ff047b82 */ /* 0x000ea20000000a00 */
[----:B------:R-:W-:Y:S01]  /*0030*/  ULDC.64 UR4, c[0x0][0x208] ;  /* 0x0000820000047ab9 */ /* 0x000fe20000000a00 */
[----:B------:R-:W3:Y:S06]  /*0040*/  S2R R7, SR_CTAID.X ;  /* 0x0000000000077919 */ /* 0x000eec0000002500 */
[----:B------:R-:W4:Y:S01]  /*0050*/  LDC.64 R2, c[0x0][0x210] ;  /* 0x00008400ff027b82 */ /* 0x000f220000000a00 */
[----:B-1----:R-:W-:Y:S01]  /*0060*/  IMAD.SHL.U32 R0, R0, 0x2, RZ ;  /* 0x0000000200007824 */ /* 0x002fe200078e00ff */
[----:B---3--:R-:W-:-:S04]  /*0070*/  SHF.R.S32.HI R6, RZ, 0x16, R7 ;  /* 0x00000016ff067819 */ /* 0x008fc80000011407 */
[----:B------:R-:W-:Y:S02]  /*0080*/  LOP3.LUT R0, R0, 0x1fe, RZ, 0xc0, !PT ;  /* 0x000001fe00007812 */ /* 0x000fe400078ec0ff */
[----:B------:R-:W-:-:S03]  /*0090*/  SGXT R6, R6, 0x1 ;  /* 0x000000010606781a */ /* 0x000fc60000000200 */
[----:B------:R-:W-:-:S04]  /*00a0*/  IMAD R7, R7, 0x200, R0 ;  /* 0x0000020007077824 */ /* 0x000fc800078e0200 */
[----:B----4-:R-:W-:Y:S01]  /*00b0*/  IMAD.WIDE R2, R7, 0x4, R2 ;  /* 0x0000000407027825 */ /* 0x010fe200078e0202 */
[----:B------:R-:W-:-:S04]  /*00c0*/  LEA.HI R6, R6, R7, RZ, 0xa ;  /* 0x0000000706067211 */ /* 0x000fc800078f50ff */
[----:B------:R-:W-:-:S04]  /*00d0*/  SHF.R.S32.HI R6, RZ, 0xa, R6 ;  /* 0x0000000aff067819 */ /* 0x000fc80000011406 */
[----:B------:R-:W-:-:S04]  /*00e0*/  LEA.HI R0, R6, R6, RZ, 0x5 ;  /* 0x0000000606007211 */ /* 0x000fc800078f28ff */
[----:B------:R-:W-:-:S05]  /*00f0*/  LOP3.LUT R9, R0, 0xffffffe0, RZ, 0xc0, !PT ;  /* 0xffffffe000097812 */ /* 0x000fca00078ec0ff */
[----:B------:R-:W-:Y:S02]  /*0100*/  IMAD.IADD R9, R6, 0x1, -R9 ;  /* 0x0000000106097824 */ /* 0x000fe400078e0a09 */
[----:B------:R-:W3:Y:S02]  /*0110*/  LDG.E.64 R6, desc[UR4][R2.64] ;  /* 0x0000000402067981 */ /* 0x000ee4000c1e1b00 */
[----:B--2---:R-:W-:-:S06]  /*0120*/  IMAD.WIDE R4, R9, 0x4, R4 ;  /* 0x0000000409047825 */ /* 0x004fcc00078e0204 */
[----:B------:R-:W3:Y:S02]  /*0130*/  LDG.E.EL R4, desc[UR4][R4.64] ;  /* 0x0000000404047981 */ /* 0x000ee4000c2e1900 */
[CC--:B---3--:R-:W-:Y:S01]  /*0140*/  FSETP.GEU.AND P0, PT, R6.reuse, -R4.reuse, PT ;  /* 0x800000040600720b */ /* 0x0c8fe20003f0e000 */
[--C-:B------:R-:W-:Y:S01]  /*0150*/  FADD R6, R6, R4.reuse ;  /* 0x0000000406067221 */ /* 0x100fe20000000000 */
[C---:B------:R-:W-:Y:S01]  /*0160*/  FADD R0, R7.reuse, R4 ;  /* 0x0000000407007221 */ /* 0x040fe20000000000 */
[----:B------:R-:W-:-:S03]  /*0170*/  FSETP.GEU.AND P1, PT, R7, -R4, PT ;  /* 0x800000040700720b */ /* 0x000fc60003f2e000 */
[----:B------:R-:W-:Y:S02]  /*0180*/  FSEL R6, R6, RZ, P0 ;  /* 0x000000ff06067208 */ /* 0x000fe40000000000 */
[----:B------:R-:W-:-:S05]  /*0190*/  FSEL R7, R0, RZ, P1 ;  /* 0x000000ff00077208 */ /* 0x000fca0000800000 */
[----:B------:R-:W-:Y:S01]  /*01a0*/  STG.E.64 desc[UR4][R2.64], R6 ;  /* 0x0000000602007986 */ /* 0x000fe2000c101b04 */
[----:B------:R-:W-:Y:S05]  /*01b0*/  EXIT ;  /* 0x000000000000794d */ /* 0x000fea0003800000 */
.L_x_0:
[----:B------:R-:W-:-:S00]  /*01c0*/  BRA `(.L_x_0) ;  /* 0xfffffffc00fc7947 */ /* 0x000fc0000383ffff */
[----:B------:R-:W-:-:S00]  /*01d0*/  NOP ;  /* 0x0000000000007918 */ /* 0x000fc00000000000 */
        /* <DEDUP_REMOVED lines=10> */
.L_x_1:


//--------------------- .nv.constant0.triton_poi_fused_convolution_relu_57 --------------------------
	.section	.nv.constant0.triton_poi_fused_convolution_relu_57,"a",@progbits
	.sectionflags	@""
	.align	4
.nv.constant0.triton_poi_fused_convolution_relu_57:
	.zero		548
